//
// Generated by NVIDIA NVVM Compiler
//
// Compiler Build ID: CL-36424714
// Cuda compilation tools, release 13.0, V13.0.88
// Based on NVVM 20.0.0
//

.version 9.0
.target sm_100
.address_size 64

	// .globl	_Z16sharedABMultiplyPfS_S_i
.extern .shared .align 16 .b8 tile[];

.visible .entry _Z16sharedABMultiplyPfS_S_i(
	.param .u64 .ptr .align 1 _Z16sharedABMultiplyPfS_S_i_param_0,
	.param .u64 .ptr .align 1 _Z16sharedABMultiplyPfS_S_i_param_1,
	.param .u64 .ptr .align 1 _Z16sharedABMultiplyPfS_S_i_param_2,
	.param .u32 _Z16sharedABMultiplyPfS_S_i_param_3
)
{
	.reg .pred 	%p<9>;
	.reg .b32 	%r<90>;
	.reg .b32 	%f<69>;
	.reg .b64 	%rd<13>;

	ld.param.u64 	%rd2, [_Z16sharedABMultiplyPfS_S_i_param_0];
	ld.param.u64 	%rd3, [_Z16sharedABMultiplyPfS_S_i_param_1];
	ld.param.u64 	%rd1, [_Z16sharedABMultiplyPfS_S_i_param_2];
	ld.param.u32 	%r27, [_Z16sharedABMultiplyPfS_S_i_param_3];
	cvta.to.global.u64 	%rd4, %rd3;
	cvta.to.global.u64 	%rd5, %rd2;
	mov.u32 	%r1, %ntid.x;
	mul.lo.s32 	%r2, %r1, %r1;
	shl.b32 	%r29, %r2, 2;
	mov.u32 	%r30, tile;
	add.s32 	%r3, %r30, %r29;
	mov.u32 	%r31, %ctaid.y;
	mov.u32 	%r32, %ntid.y;
	mov.u32 	%r33, %tid.y;
	mad.lo.s32 	%r4, %r31, %r32, %r33;
	mov.u32 	%r34, %ctaid.x;
	mov.u32 	%r5, %tid.x;
	mad.lo.s32 	%r6, %r34, %r1, %r5;
	mad.lo.s32 	%r35, %r4, %r1, %r5;
	mul.wide.u32 	%rd6, %r35, 4;
	add.s64 	%rd7, %rd5, %rd6;
	ld.global.f32 	%f15, [%rd7];
	mul.lo.s32 	%r7, %r33, %r1;
	add.s32 	%r36, %r7, %r5;
	shl.b32 	%r37, %r36, 2;
	add.s32 	%r38, %r30, %r37;
	st.shared.f32 	[%r38], %f15;
	mad.lo.s32 	%r39, %r27, %r33, %r6;
	mul.wide.u32 	%rd8, %r39, 4;
	add.s64 	%rd9, %rd4, %rd8;
	ld.global.f32 	%f16, [%rd9];
	add.s32 	%r40, %r3, %r37;
	st.shared.f32 	[%r40], %f16;
	bar.sync 	0;
	and.b32  	%r8, %r1, 7;
	setp.lt.u32 	%p1, %r1, 8;
	mov.f32 	%f68, 0f00000000;
	mov.b32 	%r88, 0;
	@%p1 bra 	$L__BB0_3;
	and.b32  	%r88, %r1, 2040;
	and.b32  	%r41, %r1, -8;
	neg.s32 	%r86, %r41;
	shl.b32 	%r43, %r5, 2;
	add.s32 	%r44, %r29, %r43;
	add.s32 	%r85, %r30, %r44;
	shl.b32 	%r12, %r1, 5;
	shl.b32 	%r46, %r7, 2;
	add.s32 	%r47, %r46, %r30;
	add.s32 	%r84, %r47, 16;
	shl.b32 	%r14, %r1, 2;
	mov.f32 	%f68, 0f00000000;
$L__BB0_2:
	.pragma "nounroll";
	ld.shared.f32 	%f18, [%r84+-16];
	ld.shared.f32 	%f19, [%r85];
	fma.rn.f32 	%f20, %f18, %f19, %f68;
	ld.shared.f32 	%f21, [%r84+-12];
	add.s32 	%r48, %r85, %r14;
	ld.shared.f32 	%f22, [%r48];
	fma.rn.f32 	%f23, %f21, %f22, %f20;
	ld.shared.f32 	%f24, [%r84+-8];
	add.s32 	%r49, %r48, %r14;
	ld.shared.f32 	%f25, [%r49];
	fma.rn.f32 	%f26, %f24, %f25, %f23;
	ld.shared.f32 	%f27, [%r84+-4];
	add.s32 	%r50, %r49, %r14;
	ld.shared.f32 	%f28, [%r50];
	fma.rn.f32 	%f29, %f27, %f28, %f26;
	ld.shared.f32 	%f30, [%r84];
	add.s32 	%r51, %r50, %r14;
	ld.shared.f32 	%f31, [%r51];
	fma.rn.f32 	%f32, %f30, %f31, %f29;
	ld.shared.f32 	%f33, [%r84+4];
	add.s32 	%r52, %r51, %r14;
	ld.shared.f32 	%f34, [%r52];
	fma.rn.f32 	%f35, %f33, %f34, %f32;
	ld.shared.f32 	%f36, [%r84+8];
	add.s32 	%r53, %r52, %r14;
	ld.shared.f32 	%f37, [%r53];
	fma.rn.f32 	%f38, %f36, %f37, %f35;
	ld.shared.f32 	%f39, [%r84+12];
	add.s32 	%r54, %r53, %r14;
	ld.shared.f32 	%f40, [%r54];
	fma.rn.f32 	%f68, %f39, %f40, %f38;
	add.s32 	%r86, %r86, 8;
	add.s32 	%r85, %r85, %r12;
	add.s32 	%r84, %r84, 32;
	setp.ne.s32 	%p2, %r86, 0;
	@%p2 bra 	$L__BB0_2;
$L__BB0_3:
	setp.eq.s32 	%p3, %r8, 0;
	@%p3 bra 	$L__BB0_11;
	and.b32  	%r22, %r1, 3;
	setp.lt.u32 	%p4, %r8, 4;
	@%p4 bra 	$L__BB0_6;
	add.s32 	%r55, %r88, %r7;
	shl.b32 	%r56, %r55, 2;
	add.s32 	%r58, %r30, %r56;
	ld.shared.f32 	%f42, [%r58];
	mad.lo.s32 	%r59, %r88, %r1, %r5;
	shl.b32 	%r60, %r59, 2;
	add.s32 	%r61, %r3, %r60;
	ld.shared.f32 	%f43, [%r61];
	fma.rn.f32 	%f44, %f42, %f43, %f68;
	ld.shared.f32 	%f45, [%r58+4];
	shl.b32 	%r62, %r1, 2;
	add.s32 	%r63, %r61, %r62;
	ld.shared.f32 	%f46, [%r63];
	fma.rn.f32 	%f47, %f45, %f46, %f44;
	ld.shared.f32 	%f48, [%r58+8];
	add.s32 	%r64, %r63, %r62;
	ld.shared.f32 	%f49, [%r64];
	fma.rn.f32 	%f50, %f48, %f49, %f47;
	ld.shared.f32 	%f51, [%r58+12];
	add.s32 	%r65, %r64, %r62;
	ld.shared.f32 	%f52, [%r65];
	fma.rn.f32 	%f68, %f51, %f52, %f50;
	add.s32 	%r88, %r88, 4;
$L__BB0_6:
	setp.eq.s32 	%p5, %r22, 0;
	@%p5 bra 	$L__BB0_11;
	setp.eq.s32 	%p6, %r22, 1;
	@%p6 bra 	$L__BB0_9;
	add.s32 	%r66, %r88, %r7;
	shl.b32 	%r67, %r66, 2;
	add.s32 	%r69, %r30, %r67;
	ld.shared.f32 	%f54, [%r69];
	mad.lo.s32 	%r70, %r88, %r1, %r5;
	shl.b32 	%r71, %r70, 2;
	add.s32 	%r72, %r3, %r71;
	ld.shared.f32 	%f55, [%r72];
	fma.rn.f32 	%f56, %f54, %f55, %f68;
	ld.shared.f32 	%f57, [%r69+4];
	shl.b32 	%r73, %r1, 2;
	add.s32 	%r74, %r72, %r73;
	ld.shared.f32 	%f58, [%r74];
	fma.rn.f32 	%f68, %f57, %f58, %f56;
	add.s32 	%r88, %r88, 2;
$L__BB0_9:
	and.b32  	%r75, %r1, 1;
	setp.eq.b32 	%p7, %r75, 1;
	not.pred 	%p8, %p7;
	@%p8 bra 	$L__BB0_11;
	add.s32 	%r76, %r88, %r7;
	shl.b32 	%r77, %r76, 2;
	add.s32 	%r79, %r30, %r77;
	ld.shared.f32 	%f59, [%r79];
	mad.lo.s32 	%r80, %r88, %r1, %r5;
	shl.b32 	%r81, %r80, 2;
	add.s32 	%r82, %r3, %r81;
	ld.shared.f32 	%f60, [%r82];
	fma.rn.f32 	%f68, %f59, %f60, %f68;
$L__BB0_11:
	cvta.to.global.u64 	%rd10, %rd1;
	mad.lo.s32 	%r83, %r27, %r4, %r6;
	mul.wide.s32 	%rd11, %r83, 4;
	add.s64 	%rd12, %rd10, %rd11;
	st.global.f32 	[%rd12], %f68;
	ret;

}


// ===== COMPILED SASS (sm_100) =====

	.target	sm_100

	.elftype	@"ET_EXEC"


//--------------------- .note.nv.tkinfo           --------------------------
	.section	.note.nv.tkinfo,"",@"SHT_NOTE"
	.sectionflags	@"SHF_NOTE_NV_TKINFO"
	.tkinfo
        /*0018*/ 	.word	0x00000002
        /*0030*/ 	.string	""
        /*0030*/ 	.string	"ptxas"
        /*0030*/ 	.string	"Cuda compilation tools, release 13.0, V13.0.88"
        /*0030*/ 	.string	"Build cuda_13.0.r13.0/compiler.36424714_0"
        /*0030*/ 	.string	"-arch sm_100 -m 64 "



//--------------------- .note.nv.cuinfo           --------------------------
	.section	.note.nv.cuinfo,"",@"SHT_NOTE"
	.sectionflags	@"SHF_NOTE_NV_CUINFO"
        /*0018*/ 	.short	0x0002
        /*001a*/ 	.short	0x0064
        /*001c*/ 	.short	0x0082
	.zero		2


//--------------------- .nv.info                  --------------------------
	.section	.nv.info,"",@"SHT_CUDA_INFO"
	.align	4


	//----- nvinfo : EIATTR_REGCOUNT
	.align		4
        /*0000*/ 	.byte	0x04, 0x2f
        /*0002*/ 	.short	(.L_1 - .L_0)
	.align		4
.L_0:
        /*0004*/ 	.word	index@(_Z16sharedABMultiplyPfS_S_i)
        /*0008*/ 	.word	0x0000001f


	//----- nvinfo : EIATTR_FRAME_SIZE
	.align		4
.L_1:
        /*000c*/ 	.byte	0x04, 0x11
        /*000e*/ 	.short	(.L_3 - .L_2)
	.align		4
.L_2:
        /*0010*/ 	.word	index@(_Z16sharedABMultiplyPfS_S_i)
        /*0014*/ 	.word	0x00000000


	//----- nvinfo : EIATTR_MIN_STACK_SIZE
	.align		4
.L_3:
        /*0018*/ 	.byte	0x04, 0x12
        /*001a*/ 	.short	(.L_5 - .L_4)
	.align		4
.L_4:
        /*001c*/ 	.word	index@(_Z16sharedABMultiplyPfS_S_i)
        /*0020*/ 	.word	0x00000000
.L_5:


//--------------------- .nv.compat                --------------------------
	.section	.nv.compat,"",@"SHT_CUDA_COMPAT_INFO"
	.align	4
        /*0000*/ 	.byte	0x02, 0x09, 0x00, 0x00, 0x02, 0x02, 0x01, 0x00, 0x02, 0x05, 0x05, 0x00, 0x03, 0x07, 0x01, 0x01
        /*0010*/ 	.byte	0x02, 0x03, 0x00, 0x00, 0x02, 0x06, 0x01, 0x00, 0x04, 0x0b, 0x08, 0x00, 0x09, 0x00, 0x00, 0x00
        /*0020*/ 	.byte	0x00, 0x00, 0x00, 0x00


//--------------------- .nv.info._Z16sharedABMultiplyPfS_S_i --------------------------
	.section	.nv.info._Z16sharedABMultiplyPfS_S_i,"",@"SHT_CUDA_INFO"
	.sectionflags	@""
	.align	4


	//----- nvinfo : EIATTR_CUDA_API_VERSION
	.align		4
        /*0000*/ 	.byte	0x04, 0x37
        /*0002*/ 	.short	(.L_7 - .L_6)
.L_6:
        /*0004*/ 	.word	0x00000082


	//----- nvinfo : EIATTR_KPARAM_INFO
	.align		4
.L_7:
        /*0008*/ 	.byte	0x04, 0x17
        /*000a*/ 	.short	(.L_9 - .L_8)
.L_8:
        /*000c*/ 	.word	0x00000000
        /*0010*/ 	.short	0x0003
        /*0012*/ 	.short	0x0018
        /*0014*/ 	.byte	0x00, 0xf0, 0x11, 0x00


	//----- nvinfo : EIATTR_KPARAM_INFO
	.align		4
.L_9:
        /*0018*/ 	.byte	0x04, 0x17
        /*001a*/ 	.short	(.L_11 - .L_10)
.L_10:
        /*001c*/ 	.word	0x00000000
        /*0020*/ 	.short	0x0002
        /*0022*/ 	.short	0x0010
        /*0024*/ 	.byte	0x00, 0xf5, 0x21, 0x00


	//----- nvinfo : EIATTR_KPARAM_INFO
	.align		4
.L_11:
        /*0028*/ 	.byte	0x04, 0x17
        /*002a*/ 	.short	(.L_13 - .L_12)
.L_12:
        /*002c*/ 	.word	0x00000000
        /*0030*/ 	.short	0x0001
        /*0032*/ 	.short	0x0008
        /*0034*/ 	.byte	0x00, 0xf5, 0x21, 0x00


	//----- nvinfo : EIATTR_KPARAM_INFO
	.align		4
.L_13:
        /*0038*/ 	.byte	0x04, 0x17
        /*003a*/ 	.short	(.L_15 - .L_14)
.L_14:
        /*003c*/ 	.word	0x00000000
        /*0040*/ 	.short	0x0000
        /*0042*/ 	.short	0x0000
        /*0044*/ 	.byte	0x00, 0xf5, 0x21, 0x00


	//----- nvinfo : EIATTR_SPARSE_MMA_MASK
	.align		4
.L_15:
        /*0048*/ 	.byte	0x03, 0x50
        /*004a*/ 	.short	0x0000


	//----- nvinfo : EIATTR_MAXREG_COUNT
	.align		4
        /*004c*/ 	.byte	0x03, 0x1b
        /*004e*/ 	.short	0x00ff


	//----- nvinfo : EIATTR_NUM_BARRIERS
	.align		4
        /*0050*/ 	.byte	0x02, 0x4c
        /*0052*/ 	.byte	0x01
	.zero		1


	//----- nvinfo : EIATTR_MERCURY_ISA_VERSION
	.align		4
        /*0054*/ 	.byte	0x03, 0x5f
        /*0056*/ 	.short	0x0101


	//----- nvinfo : EIATTR_VRC_CTA_INIT_COUNT
	.align		4
        /*0058*/ 	.byte	0x02, 0x4a
	.zero		1
	.zero		1


	//----- nvinfo : EIATTR_EXIT_INSTR_OFFSETS
	.align		4
        /*005c*/ 	.byte	0x04, 0x1c
        /*005e*/ 	.short	(.L_17 - .L_16)


	//   ....[0]....
.L_16:
        /*0060*/ 	.word	0x00000880


	//----- nvinfo : EIATTR_CBANK_PARAM_SIZE
	.align		4
.L_17:
        /*0064*/ 	.byte	0x03, 0x19
        /*0066*/ 	.short	0x001c


	//----- nvinfo : EIATTR_PARAM_CBANK
	.align		4
        /*0068*/ 	.byte	0x04, 0x0a
        /*006a*/ 	.short	(.L_19 - .L_18)
	.align		4
.L_18:
        /*006c*/ 	.word	index@(.nv.constant0._Z16sharedABMultiplyPfS_S_i)
        /*0070*/ 	.short	0x0380
        /*0072*/ 	.short	0x001c


	//----- nvinfo : EIATTR_SW_WAR
	.align		4
.L_19:
        /*0074*/ 	.byte	0x04, 0x36
        /*0076*/ 	.short	(.L_21 - .L_20)
.L_20:
        /*0078*/ 	.word	0x00000008
.L_21:


//--------------------- .nv.callgraph             --------------------------
	.section	.nv.callgraph,"",@"SHT_CUDA_CALLGRAPH"
	.align	4
	.sectionentsize	8
	.align		4
        /*0000*/ 	.word	0x00000000
	.align		4
        /*0004*/ 	.word	0xffffffff
	.align		4
        /*0008*/ 	.word	0x00000000
	.align		4
        /*000c*/ 	.word	0xfffffffe
	.align		4
        /*0010*/ 	.word	0x00000000
	.align		4
        /*0014*/ 	.word	0xfffffffd
	.align		4
        /*0018*/ 	.word	0x00000000
	.align		4
        /*001c*/ 	.word	0xfffffffc


//--------------------- .text._Z16sharedABMultiplyPfS_S_i --------------------------
	.section	.text._Z16sharedABMultiplyPfS_S_i,"ax",@progbits
	.align	128
        .global         _Z16sharedABMultiplyPfS_S_i
        .type           _Z16sharedABMultiplyPfS_S_i,@function
        .size           _Z16sharedABMultiplyPfS_S_i,(.L_x_6 - _Z16sharedABMultiplyPfS_S_i)
        .other          _Z16sharedABMultiplyPfS_S_i,@"STO_CUDA_ENTRY STV_DEFAULT"
_Z16sharedABMultiplyPfS_S_i:
.text._Z16sharedABMultiplyPfS_S_i:
[----:B------:R-:W-:Y:S01]  /*0000*/  LDC R1, c[0x0][0x37c] ;  /* 0x0000df00ff017b82 */ /* 0x000fe20000000800 */
[----:B------:R-:W0:Y:S07]  /*0010*/  S2R R6, SR_TID.Y ;  /* 0x0000000000067919 */ /* 0x000e2e0000002200 */
[----:B------:R-:W1:Y:S01]  /*0020*/  LDC R3, c[0x0][0x360] ;  /* 0x0000d800ff037b82 */ /* 0x000e620000000800 */
[----:B------:R-:W2:Y:S01]  /*0030*/  LDCU UR8, c[0x0][0x398] ;  /* 0x00007300ff0877ac */ /* 0x000ea20008000800 */
[----:B------:R-:W1:Y:S01]  /*0040*/  S2R R0, SR_TID.X ;  /* 0x0000000000007919 */ /* 0x000e620000002100 */
[----:B------:R-:W3:Y:S05]  /*0050*/  LDCU.64 UR6, c[0x0][0x358] ;  /* 0x00006b00ff0677ac */ /* 0x000eea0008000a00 */
[----:B------:R-:W0:Y:S08]  /*0060*/  S2UR UR4, SR_CTAID.Y ;  /* 0x00000000000479c3 */ /* 0x000e300000002600 */
[----:B------:R-:W0:Y:S08]  /*0070*/  LDC R2, c[0x0][0x364] ;  /* 0x0000d900ff027b82 */ /* 0x000e300000000800 */
[----:B------:R-:W4:Y:S08]  /*0080*/  S2UR UR5, SR_CTAID.X ;  /* 0x00000000000579c3 */ /* 0x000f300000002500 */
[----:B------:R-:W5:Y:S08]  /*0090*/  LDC.64 R8, c[0x0][0x380] ;  /* 0x0000e000ff087b82 */ /* 0x000f700000000a00 */
[----:B------:R-:W3:Y:S01]  /*00a0*/  LDC.64 R10, c[0x0][0x388] ;  /* 0x0000e200ff0a7b82 */ /* 0x000ee20000000a00 */
[----:B0-----:R-:W-:-:S04]  /*00b0*/  IMAD R2, R2, UR4, R6 ;  /* 0x0000000402027c24 */ /* 0x001fc8000f8e0206 */
[--C-:B-1----:R-:W-:Y:S02]  /*00c0*/  IMAD R7, R2, R3, R0.reuse ;  /* 0x0000000302077224 */ /* 0x102fe400078e0200 */
[----:B----4-:R-:W-:-:S04]  /*00d0*/  IMAD R5, R3, UR5, R0 ;  /* 0x0000000503057c24 */ /* 0x010fc8000f8e0200 */
[----:B--2---:R-:W-:Y:S02]  /*00e0*/  IMAD R13, R6, UR8, R5 ;  /* 0x00000008060d7c24 */ /* 0x004fe4000f8e0205 */
[----:B-----5:R-:W-:-:S06]  /*00f0*/  IMAD.WIDE.U32 R8, R7, 0x4, R8 ;  /* 0x0000000407087825 */ /* 0x020fcc00078e0008 */
[----:B---3--:R-:W2:Y:S01]  /*0100*/  LDG.E R9, desc[UR6][R8.64] ;  /* 0x0000000608097981 */ /* 0x008ea2000c1e1900 */
[----:B------:R-:W-:-:S06]  /*0110*/  IMAD.WIDE.U32 R10, R13, 0x4, R10 ;  /* 0x000000040d0a7825 */ /* 0x000fcc00078e000a */
[----:B------:R0:W3:Y:S01]  /*0120*/  LDG.E R11, desc[UR6][R10.64] ;  /* 0x000000060a0b7981 */ /* 0x0000e2000c1e1900 */
[----:B------:R-:W1:Y:S01]  /*0130*/  S2UR UR5, SR_CgaCtaId ;  /* 0x00000000000579c3 */ /* 0x000e620000008800 */
[C---:B------:R-:W-:Y:S01]  /*0140*/  IMAD R4, R3.reuse, R3, RZ ;  /* 0x0000000303047224 */ /* 0x040fe200078e02ff */
[----:B------:R-:W-:Y:S01]  /*0150*/  UMOV UR4, 0x400 ;  /* 0x0000040000047882 */ /* 0x000fe20000000000 */
[----:B------:R-:W-:-:S03]  /*0160*/  IMAD R7, R3, R6, RZ ;  /* 0x0000000603077224 */ /* 0x000fc600078e02ff */
[----:B------:R-:W-:Y:S02]  /*0170*/  SHF.L.U32 R13, R4, 0x2, RZ ;  /* 0x00000002040d7819 */ /* 0x000fe400000006ff */
[----:B------:R-:W-:Y:S02]  /*0180*/  ISETP.GE.U32.AND P1, PT, R3, 0x8, PT ;  /* 0x000000080300780c */ /* 0x000fe40003f26070 */
[----:B------:R-:W-:Y:S01]  /*0190*/  IADD3 R15, PT, PT, R7, R0, RZ ;  /* 0x00000000070f7210 */ /* 0x000fe20007ffe0ff */
[----:B-1----:R-:W-:-:S06]  /*01a0*/  ULEA UR4, UR5, UR4, 0x18 ;  /* 0x0000000405047291 */ /* 0x002fcc000f8ec0ff */
[----:B------:R-:W-:Y:S01]  /*01b0*/  VIADD R4, R13, UR4 ;  /* 0x000000040d047c36 */ /* 0x000fe20008000000 */
[----:B------:R-:W-:-:S04]  /*01c0*/  LEA R12, R15, UR4, 0x2 ;  /* 0x000000040f0c7c11 */ /* 0x000fc8000f8e10ff */
[----:B------:R-:W-:Y:S02]  /*01d0*/  LEA R14, R15, R4, 0x2 ;  /* 0x000000040f0e7211 */ /* 0x000fe400078e10ff */
[----:B------:R-:W-:Y:S01]  /*01e0*/  LOP3.LUT R6, R3, 0x7, RZ, 0xc0, !PT ;  /* 0x0000000703067812 */ /* 0x000fe200078ec0ff */
[----:B0-----:R-:W-:Y:S02]  /*01f0*/  HFMA2 R10, -RZ, RZ, 0, 0 ;  /* 0x00000000ff0a7431 */ /* 0x001fe400000001ff */
[----:B------:R-:W-:Y:S01]  /*0200*/  IMAD.MOV.U32 R8, RZ, RZ, RZ ;  /* 0x000000ffff087224 */ /* 0x000fe200078e00ff */
[----:B------:R-:W-:Y:S01]  /*0210*/  ISETP.NE.AND P0, PT, R6, RZ, PT ;  /* 0x000000ff0600720c */ /* 0x000fe20003f05270 */
[----:B--2---:R0:W-:Y:S04]  /*0220*/  STS [R12], R9 ;  /* 0x000000090c007388 */ /* 0x0041e80000000800 */
[----:B---3--:R0:W-:Y:S01]  /*0230*/  STS [R14], R11 ;  /* 0x0000000b0e007388 */ /* 0x0081e20000000800 */
[----:B------:R-:W-:Y:S06]  /*0240*/  BAR.SYNC.DEFER_BLOCKING 0x0 ;  /* 0x0000000000007b1d */ /* 0x000fec0000010000 */
[----:B------:R-:W-:Y:S05]  /*0250*/  @!P1 BRA `(.L_x_0) ;  /* 0x0000000000b09947 */ /* 0x000fea0003800000 */
[----:B0-----:R-:W-:Y:S01]  /*0260*/  IMAD R12, R0, 0x4, R13 ;  /* 0x00000004000c7824 */ /* 0x001fe200078e020d */
[----:B------:R-:W-:Y:S02]  /*0270*/  LEA R9, R7, UR4, 0x2 ;  /* 0x0000000407097c11 */ /* 0x000fe4000f8e10ff */
[C---:B------:R-:W-:Y:S02]  /*0280*/  LOP3.LUT R11, R3.reuse, 0xfffffff8, RZ, 0xc0, !PT ;  /* 0xfffffff8030b7812 */ /* 0x040fe400078ec0ff */
[----:B------:R-:W-:Y:S01]  /*0290*/  LOP3.LUT R10, R3, 0x7f8, RZ, 0xc0, !PT ;  /* 0x000007f8030a7812 */ /* 0x000fe200078ec0ff */
[----:B------:R-:W-:Y:S01]  /*02a0*/  VIADD R9, R9, 0x10 ;  /* 0x0000001009097836 */ /* 0x000fe20000000000 */
[----:B------:R-:W-:Y:S02]  /*02b0*/  MOV R8, RZ ;  /* 0x000000ff00087202 */ /* 0x000fe40000000f00 */
[----:B------:R-:W-:Y:S02]  /*02c0*/  IADD3 R12, PT, PT, R12, UR4, RZ ;  /* 0x000000040c0c7c10 */ /* 0x000fe4000fffe0ff */
[----:B------:R-:W-:-:S07]  /*02d0*/  IADD3 R11, PT, PT, -R11, RZ, RZ ;  /* 0x000000ff0b0b7210 */ /* 0x000fce0007ffe1ff */
.L_x_1:
[----:B------:R-:W-:Y:S01]  /*02e0*/  LDS R25, [R9+-0x10] ;  /* 0xfffff00009197984 */ /* 0x000fe20000000800 */
[----:B------:R-:W-:Y:S01]  /*02f0*/  LEA R22, R3, R12, 0x2 ;  /* 0x0000000c03167211 */ /* 0x000fe200078e10ff */
[----:B------:R-:W-:Y:S02]  /*0300*/  VIADD R11, R11, 0x8 ;  /* 0x000000080b0b7836 */ /* 0x000fe40000000000 */
[----:B------:R0:W1:Y:S02]  /*0310*/  LDS R23, [R12] ;  /* 0x000000000c177984 */ /* 0x0000640000000800 */
[----:B------:R-:W-:Y:S01]  /*0320*/  IMAD R24, R3, 0x4, R22 ;  /* 0x0000000403187824 */ /* 0x000fe200078e0216 */
[----:B------:R-:W-:Y:S01]  /*0330*/  ISETP.NE.AND P1, PT, R11, RZ, PT ;  /* 0x000000ff0b00720c */ /* 0x000fe20003f25270 */
[----:B------:R-:W-:Y:S03]  /*0340*/  LDS R13, [R9+-0xc] ;  /* 0xfffff400090d7984 */ /* 0x000fe60000000800 */
[C---:B------:R-:W-:Y:S01]  /*0350*/  LEA R28, R3.reuse, R24, 0x2 ;  /* 0x00000018031c7211 */ /* 0x040fe200078e10ff */
[----:B------:R-:W2:Y:S01]  /*0360*/  LDS R22, [R22] ;  /* 0x0000000016167984 */ /* 0x000ea20000000800 */
[----:B0-----:R-:W-:-:S02]  /*0370*/  LEA R12, R3, R12, 0x5 ;  /* 0x0000000c030c7211 */ /* 0x001fc400078e28ff */
[C---:B------:R-:W-:Y:S01]  /*0380*/  LEA R17, R3.reuse, R28, 0x2 ;  /* 0x0000001c03117211 */ /* 0x040fe200078e10ff */
[----:B------:R-:W-:Y:S04]  /*0390*/  LDS R20, [R9+-0x8] ;  /* 0xfffff80009147984 */ /* 0x000fe80000000800 */
[----:B------:R-:W0:Y:S01]  /*03a0*/  LDS R21, [R24] ;  /* 0x0000000018157984 */ /* 0x000e220000000800 */
[----:B------:R-:W-:-:S03]  /*03b0*/  IMAD R15, R3, 0x4, R17 ;  /* 0x00000004030f7824 */ /* 0x000fc600078e0211 */
[----:B------:R-:W-:Y:S02]  /*03c0*/  LDS R18, [R9+-0x4] ;  /* 0xfffffc0009127984 */ /* 0x000fe40000000800 */
[----:B------:R-:W-:Y:S02]  /*03d0*/  LEA R27, R3, R15, 0x2 ;  /* 0x0000000f031b7211 */ /* 0x000fe400078e10ff */
[----:B------:R-:W3:Y:S04]  /*03e0*/  LDS R19, [R28] ;  /* 0x000000001c137984 */ /* 0x000ee80000000800 */
[----:B------:R-:W-:Y:S04]  /*03f0*/  LDS R16, [R9] ;  /* 0x0000000009107984 */ /* 0x000fe80000000800 */
[----:B------:R-:W4:Y:S04]  /*0400*/  LDS R17, [R17] ;  /* 0x0000000011117984 */ /* 0x000f280000000800 */
[----:B------:R-:W-:Y:S04]  /*0410*/  LDS R15, [R15] ;  /* 0x000000000f0f7984 */ /* 0x000fe80000000800 */
[----:B------:R-:W5:Y:S01]  /*0420*/  LDS R14, [R9+0x4] ;  /* 0x00000400090e7984 */ /* 0x000f620000000800 */
[----:B-1----:R-:W-:Y:S01]  /*0430*/  FFMA R26, R25, R23, R8 ;  /* 0x00000017191a7223 */ /* 0x002fe20000000008 */
[----:B------:R-:W-:-:S02]  /*0440*/  LEA R23, R3, R27, 0x2 ;  /* 0x0000001b03177211 */ /* 0x000fc400078e10ff */
[----:B------:R-:W-:Y:S04]  /*0450*/  LDS R25, [R27] ;  /* 0x000000001b197984 */ /* 0x000fe80000000800 */
[----:B------:R-:W1:Y:S01]  /*0460*/  LDS R24, [R9+0x8] ;  /* 0x0000080009187984 */ /* 0x000e620000000800 */
[----:B--2---:R-:W-:-:S03]  /*0470*/  FFMA R13, R13, R22, R26 ;  /* 0x000000160d0d7223 */ /* 0x004fc6000000001a */
[----:B------:R-:W-:Y:S04]  /*0480*/  LDS R23, [R23] ;  /* 0x0000000017177984 */ /* 0x000fe80000000800 */
[----:B------:R2:W1:Y:S01]  /*0490*/  LDS R8, [R9+0xc] ;  /* 0x00000c0009087984 */ /* 0x0004620000000800 */
[----:B0-----:R-:W-:-:S04]  /*04a0*/  FFMA R13, R20, R21, R13 ;  /* 0x00000015140d7223 */ /* 0x001fc8000000000d */
[----:B---3--:R-:W-:Y:S01]  /*04b0*/  FFMA R13, R18, R19, R13 ;  /* 0x00000013120d7223 */ /* 0x008fe2000000000d */
[----:B--2---:R-:W-:-:S03]  /*04c0*/  IADD3 R9, PT, PT, R9, 0x20, RZ ;  /* 0x0000002009097810 */ /* 0x004fc60007ffe0ff */
[----:B----4-:R-:W-:-:S04]  /*04d0*/  FFMA R13, R16, R17, R13 ;  /* 0x00000011100d7223 */ /* 0x010fc8000000000d */
[----:B-----5:R-:W-:-:S04]  /*04e0*/  FFMA R13, R14, R15, R13 ;  /* 0x0000000f0e0d7223 */ /* 0x020fc8000000000d */
[----:B-1----:R-:W-:-:S04]  /*04f0*/  FFMA R13, R24, R25, R13 ;  /* 0x00000019180d7223 */ /* 0x002fc8000000000d */
[----:B------:R-:W-:Y:S01]  /*0500*/  FFMA R8, R8, R23, R13 ;  /* 0x0000001708087223 */ /* 0x000fe2000000000d */
[----:B------:R-:W-:Y:S06]  /*0510*/  @P1 BRA `(.L_x_1) ;  /* 0xfffffffc00701947 */ /* 0x000fec000383ffff */
.L_x_0:
[----:B------:R-:W-:Y:S05]  /*0520*/  @!P0 BRA `(.L_x_2) ;  /* 0x0000000000c48947 */ /* 0x000fea0003800000 */
[----:B------:R-:W-:Y:S02]  /*0530*/  ISETP.GE.U32.AND P0, PT, R6, 0x4, PT ;  /* 0x000000040600780c */ /* 0x000fe40003f06070 */
[----:B------:R-:W-:-:S04]  /*0540*/  LOP3.LUT R15, R3, 0x3, RZ, 0xc0, !PT ;  /* 0x00000003030f7812 */ /* 0x000fc800078ec0ff */
[----:B------:R-:W-:-:S07]  /*0550*/  ISETP.NE.AND P1, PT, R15, RZ, PT ;  /* 0x000000ff0f00720c */ /* 0x000fce0003f25270 */
[----:B------:R-:W-:Y:S06]  /*0560*/  @!P0 BRA `(.L_x_3) ;  /* 0x0000000000508947 */ /* 0x000fec0003800000 */
[C---:B0-----:R-:W-:Y:S02]  /*0570*/  IMAD R9, R10.reuse, R3, R0 ;  /* 0x000000030a097224 */ /* 0x041fe400078e0200 */
[----:B------:R-:W-:Y:S01]  /*0580*/  IMAD.IADD R6, R7, 0x1, R10 ;  /* 0x0000000107067824 */ /* 0x000fe200078e020a */
[----:B------:R-:W-:Y:S02]  /*0590*/  IADD3 R10, PT, PT, R10, 0x4, RZ ;  /* 0x000000040a0a7810 */ /* 0x000fe40007ffe0ff */
[----:B------:R-:W-:Y:S02]  /*05a0*/  LEA R12, R9, R4, 0x2 ;  /* 0x00000004090c7211 */ /* 0x000fe400078e10ff */
[----:B------:R-:W-:Y:S02]  /*05b0*/  LEA R6, R6, UR4, 0x2 ;  /* 0x0000000406067c11 */ /* 0x000fe4000f8e10ff */
[C---:B------:R-:W-:Y:S01]  /*05c0*/  LEA R16, R3.reuse, R12, 0x2 ;  /* 0x0000000c03107211 */ /* 0x040fe200078e10ff */
[----:B------:R-:W-:Y:S04]  /*05d0*/  LDS R11, [R12] ;  /* 0x000000000c0b7984 */ /* 0x000fe80000000800 */
[----:B------:R-:W0:Y:S01]  /*05e0*/  LDS R9, [R6] ;  /* 0x0000000006097984 */ /* 0x000e220000000800 */
[----:B------:R-:W-:-:S03]  /*05f0*/  IMAD R20, R3, 0x4, R16 ;  /* 0x0000000403147824 */ /* 0x000fc600078e0210 */
[----:B------:R-:W-:Y:S02]  /*0600*/  LDS R14, [R6+0x4] ;  /* 0x00000400060e7984 */ /* 0x000fe40000000800 */
[----:B------:R-:W-:Y:S02]  /*0610*/  LEA R13, R3, R20, 0x2 ;  /* 0x00000014030d7211 */ /* 0x000fe400078e10ff */
[----:B------:R-:W1:Y:S04]  /*0620*/  LDS R16, [R16] ;  /* 0x0000000010107984 */ /* 0x000e680000000800 */
[----:B------:R-:W-:Y:S04]  /*0630*/  LDS R18, [R6+0x8] ;  /* 0x0000080006127984 */ /* 0x000fe80000000800 */
[----:B------:R-:W2:Y:S04]  /*0640*/  LDS R20, [R20] ;  /* 0x0000000014147984 */ /* 0x000ea80000000800 */
[----:B------:R-:W-:Y:S04]  /*0650*/  LDS R22, [R6+0xc] ;  /* 0x00000c0006167984 */ /* 0x000fe80000000800 */
[----:B------:R-:W3:Y:S01]  /*0660*/  LDS R13, [R13] ;  /* 0x000000000d0d7984 */ /* 0x000ee20000000800 */
[----:B0-----:R-:W-:-:S04]  /*0670*/  FFMA R9, R9, R11, R8 ;  /* 0x0000000b09097223 */ /* 0x001fc80000000008 */
[----:B-1----:R-:W-:-:S04]  /*0680*/  FFMA R9, R14, R16, R9 ;  /* 0x000000100e097223 */ /* 0x002fc80000000009 */
[----:B--2---:R-:W-:-:S04]  /*0690*/  FFMA R9, R18, R20, R9 ;  /* 0x0000001412097223 */ /* 0x004fc80000000009 */
[----:B---3--:R-:W-:-:S07]  /*06a0*/  FFMA R8, R22, R13, R9 ;  /* 0x0000000d16087223 */ /* 0x008fce0000000009 */
.L_x_3:
[----:B------:R-:W-:Y:S05]  /*06b0*/  @!P1 BRA `(.L_x_2) ;  /* 0x0000000000609947 */ /* 0x000fea0003800000 */
[----:B------:R-:W-:Y:S02]  /*06c0*/  ISETP.NE.AND P0, PT, R15, 0x1, PT ;  /* 0x000000010f00780c */ /* 0x000fe40003f05270 */
[----:B------:R-:W-:-:S04]  /*06d0*/  LOP3.LUT R6, R3, 0x1, RZ, 0xc0, !PT ;  /* 0x0000000103067812 */ /* 0x000fc800078ec0ff */
[----:B------:R-:W-:-:S07]  /*06e0*/  ISETP.NE.U32.AND P1, PT, R6, 0x1, PT ;  /* 0x000000010600780c */ /* 0x000fce0003f25070 */
[----:B------:R-:W-:Y:S06]  /*06f0*/  @!P0 BRA `(.L_x_4) ;  /* 0x0000000000308947 */ /* 0x000fec0003800000 */
[C---:B0-----:R-:W-:Y:S02]  /*0700*/  IMAD R9, R10.reuse, R3, R0 ;  /* 0x000000030a097224 */ /* 0x041fe400078e0200 */
[----:B------:R-:W-:Y:S02]  /*0710*/  IMAD.IADD R6, R7, 0x1, R10 ;  /* 0x0000000107067824 */ /* 0x000fe400078e020a */
[----:B------:R-:W-:Y:S01]  /*0720*/  VIADD R10, R10, 0x2 ;  /* 0x000000020a0a7836 */ /* 0x000fe20000000000 */
[----:B------:R-:W-:Y:S02]  /*0730*/  LEA R12, R9, R4, 0x2 ;  /* 0x00000004090c7211 */ /* 0x000fe400078e10ff */
[----:B------:R-:W-:Y:S02]  /*0740*/  LEA R6, R6, UR4, 0x2 ;  /* 0x0000000406067c11 */ /* 0x000fe4000f8e10ff */
[----:B------:R-:W-:Y:S01]  /*0750*/  LEA R14, R3, R12, 0x2 ;  /* 0x0000000c030e7211 */ /* 0x000fe200078e10ff */
[----:B------:R-:W-:Y:S04]  /*0760*/  LDS R11, [R12] ;  /* 0x000000000c0b7984 */ /* 0x000fe80000000800 */
[----:B------:R-:W0:Y:S04]  /*0770*/  LDS R9, [R6] ;  /* 0x0000000006097984 */ /* 0x000e280000000800 */
[----:B------:R-:W-:Y:S04]  /*0780*/  LDS R13, [R6+0x4] ;  /* 0x00000400060d7984 */ /* 0x000fe80000000800 */
[----:B------:R-:W1:Y:S01]  /*0790*/  LDS R14, [R14] ;  /* 0x000000000e0e7984 */ /* 0x000e620000000800 */
[----:B0-----:R-:W-:-:S04]  /*07a0*/  FFMA R8, R9, R11, R8 ;  /* 0x0000000b09087223 */ /* 0x001fc80000000008 */
[----:B-1----:R-:W-:-:S07]  /*07b0*/  FFMA R8, R13, R14, R8 ;  /* 0x0000000e0d087223 */ /* 0x002fce0000000008 */
.L_x_4:
[----:B------:R-:W-:Y:S05]  /*07c0*/  @P1 BRA `(.L_x_2) ;  /* 0x00000000001c1947 */ /* 0x000fea0003800000 */
[-C--:B------:R-:W-:Y:S01]  /*07d0*/  IMAD R3, R3, R10.reuse, R0 ;  /* 0x0000000a03037224 */ /* 0x080fe200078e0200 */
[----:B------:R-:W-:-:S04]  /*07e0*/  IADD3 R7, PT, PT, R7, R10, RZ ;  /* 0x0000000a07077210 */ /* 0x000fc80007ffe0ff */
[----:B------:R-:W-:Y:S02]  /*07f0*/  LEA R7, R7, UR4, 0x2 ;  /* 0x0000000407077c11 */ /* 0x000fe4000f8e10ff */
[----:B------:R-:W-:-:S04]  /*0800*/  LEA R3, R3, R4, 0x2 ;  /* 0x0000000403037211 */ /* 0x000fc800078e10ff */
[----:B------:R-:W-:Y:S04]  /*0810*/  LDS R7, [R7] ;  /* 0x0000000007077984 */ /* 0x000fe80000000800 */
[----:B------:R-:W1:Y:S02]  /*0820*/  LDS R3, [R3] ;  /* 0x0000000003037984 */ /* 0x000e640000000800 */
[----:B-1----:R-:W-:-:S07]  /*0830*/  FFMA R8, R7, R3, R8 ;  /* 0x0000000307087223 */ /* 0x002fce0000000008 */
.L_x_2:
[----:B------:R-:W1:Y:S01]  /*0840*/  LDC.64 R6, c[0x0][0x390] ;  /* 0x0000e400ff067b82 */ /* 0x000e620000000a00 */
[----:B------:R-:W-:-:S04]  /*0850*/  IMAD R3, R2, UR8, R5 ;  /* 0x0000000802037c24 */ /* 0x000fc8000f8e0205 */
[----:B-1----:R-:W-:-:S05]  /*0860*/  IMAD.WIDE R2, R3, 0x4, R6 ;  /* 0x0000000403027825 */ /* 0x002fca00078e0206 */
[----:B------:R-:W-:Y:S01]  /*0870*/  STG.E desc[UR6][R2.64], R8 ;  /* 0x0000000802007986 */ /* 0x000fe2000c101906 */
[----:B------:R-:W-:Y:S05]  /*0880*/  EXIT ;  /* 0x000000000000794d */ /* 0x000fea0003800000 */
.L_x_5:
[----:B------:R-:W-:-:S00]  /*0890*/  BRA `(.L_x_5) ;  /* 0xfffffffc00fc7947 */ /* 0x000fc0000383ffff */
[----:B------:R-:W-:-:S00]  /*08a0*/  NOP ;  /* 0x0000000000007918 */ /* 0x000fc00000000000 */
        /* <DEDUP_REMOVED lines=13> */
.L_x_6:


//--------------------- .nv.shared._Z16sharedABMultiplyPfS_S_i --------------------------
	.section	.nv.shared._Z16sharedABMultiplyPfS_S_i,"aw",@nobits
	.sectionflags	@""
	.align	16
	.zero		1024


//--------------------- .nv.shared.reserved.0     --------------------------
	.section	.nv.shared.reserved.0,"aw",@nobits
	.weak		__nv_reservedSMEM_offset_0_alias
	.size		__nv_reservedSMEM_offset_0_alias, 0, 64
	.other		__nv_reservedSMEM_offset_0_alias,@"STO_CUDA_RESERVED_SHARED STV_DEFAULT"
__nv_reservedSMEM_offset_0_alias:
	.zero		0
	.zero		64


//--------------------- .nv.constant0._Z16sharedABMultiplyPfS_S_i --------------------------
	.section	.nv.constant0._Z16sharedABMultiplyPfS_S_i,"a",@progbits
	.sectionflags	@""
	.align	4
.nv.constant0._Z16sharedABMultiplyPfS_S_i:
	.zero		924


//--------------------- SYMBOLS --------------------------

	.type		.nv.reservedSmem.offset0,@object
	.size		.nv.reservedSmem.offset0,0x4
	.type		.nv.reservedSmem.cap,@object
	.size		.nv.reservedSmem.cap,0x4
